//
// Generated by NVIDIA NVVM Compiler
//
// Compiler Build ID: CL-36424714
// Cuda compilation tools, release 13.0, V13.0.88
// Based on NVVM 20.0.0
//

.version 9.0
.target sm_100
.address_size 64

	// .globl	_Z13comprehensionPdS_S_i

.visible .entry _Z13comprehensionPdS_S_i(
	.param .u64 .ptr .align 1 _Z13comprehensionPdS_S_i_param_0,
	.param .u64 .ptr .align 1 _Z13comprehensionPdS_S_i_param_1,
	.param .u64 .ptr .align 1 _Z13comprehensionPdS_S_i_param_2,
	.param .u32 _Z13comprehensionPdS_S_i_param_3
)
{
	.reg .pred 	%p<7>;
	.reg .b32 	%r<31>;
	.reg .b64 	%rd<25>;
	.reg .b64 	%fd<16>;

	ld.param.u64 	%rd4, [_Z13comprehensionPdS_S_i_param_0];
	ld.param.u64 	%rd5, [_Z13comprehensionPdS_S_i_param_1];
	ld.param.u64 	%rd6, [_Z13comprehensionPdS_S_i_param_2];
	ld.param.u32 	%r12, [_Z13comprehensionPdS_S_i_param_3];
	cvta.to.global.u64 	%rd1, %rd6;
	cvta.to.global.u64 	%rd2, %rd5;
	cvta.to.global.u64 	%rd3, %rd4;
	mov.u32 	%r13, %ctaid.x;
	mov.u32 	%r14, %ntid.x;
	mov.u32 	%r15, %tid.x;
	mad.lo.s32 	%r29, %r13, %r14, %r15;
	mov.u32 	%r16, %nctaid.x;
	mul.lo.s32 	%r2, %r14, %r16;
	setp.ge.s32 	%p1, %r29, %r12;
	@%p1 bra 	$L__BB0_7;
	add.s32 	%r17, %r29, %r2;
	max.s32 	%r18, %r12, %r17;
	setp.lt.s32 	%p2, %r17, %r12;
	selp.u32 	%r19, 1, 0, %p2;
	add.s32 	%r20, %r17, %r19;
	sub.s32 	%r21, %r18, %r20;
	div.u32 	%r22, %r21, %r2;
	add.s32 	%r3, %r22, %r19;
	and.b32  	%r23, %r3, 3;
	setp.eq.s32 	%p3, %r23, 3;
	@%p3 bra 	$L__BB0_4;
	add.s32 	%r24, %r3, 1;
	and.b32  	%r25, %r24, 3;
	neg.s32 	%r27, %r25;
$L__BB0_3:
	.pragma "nounroll";
	mul.wide.s32 	%rd7, %r29, 8;
	add.s64 	%rd8, %rd1, %rd7;
	add.s64 	%rd9, %rd2, %rd7;
	add.s64 	%rd10, %rd3, %rd7;
	ld.global.f64 	%fd1, [%rd10];
	ld.global.f64 	%fd2, [%rd9];
	fma.rn.f64 	%fd3, %fd1, 0d4000000000000000, %fd2;
	st.global.f64 	[%rd8], %fd3;
	add.s32 	%r29, %r29, %r2;
	add.s32 	%r27, %r27, 1;
	setp.ne.s32 	%p4, %r27, 0;
	@%p4 bra 	$L__BB0_3;
$L__BB0_4:
	setp.lt.u32 	%p5, %r3, 3;
	@%p5 bra 	$L__BB0_7;
	mul.wide.s32 	%rd15, %r2, 8;
	shl.b32 	%r26, %r2, 2;
$L__BB0_6:
	mul.wide.s32 	%rd11, %r29, 8;
	add.s64 	%rd12, %rd3, %rd11;
	ld.global.f64 	%fd4, [%rd12];
	add.s64 	%rd13, %rd2, %rd11;
	ld.global.f64 	%fd5, [%rd13];
	fma.rn.f64 	%fd6, %fd4, 0d4000000000000000, %fd5;
	add.s64 	%rd14, %rd1, %rd11;
	st.global.f64 	[%rd14], %fd6;
	add.s64 	%rd16, %rd12, %rd15;
	ld.global.f64 	%fd7, [%rd16];
	add.s64 	%rd17, %rd13, %rd15;
	ld.global.f64 	%fd8, [%rd17];
	fma.rn.f64 	%fd9, %fd7, 0d4000000000000000, %fd8;
	add.s64 	%rd18, %rd14, %rd15;
	st.global.f64 	[%rd18], %fd9;
	add.s64 	%rd19, %rd16, %rd15;
	ld.global.f64 	%fd10, [%rd19];
	add.s64 	%rd20, %rd17, %rd15;
	ld.global.f64 	%fd11, [%rd20];
	fma.rn.f64 	%fd12, %fd10, 0d4000000000000000, %fd11;
	add.s64 	%rd21, %rd18, %rd15;
	st.global.f64 	[%rd21], %fd12;
	add.s64 	%rd22, %rd19, %rd15;
	ld.global.f64 	%fd13, [%rd22];
	add.s64 	%rd23, %rd20, %rd15;
	ld.global.f64 	%fd14, [%rd23];
	fma.rn.f64 	%fd15, %fd13, 0d4000000000000000, %fd14;
	add.s64 	%rd24, %rd21, %rd15;
	st.global.f64 	[%rd24], %fd15;
	add.s32 	%r29, %r26, %r29;
	setp.lt.s32 	%p6, %r29, %r12;
	@%p6 bra 	$L__BB0_6;
$L__BB0_7:
	ret;

}


// ===== COMPILED SASS (sm_100) =====

	.target	sm_100

	.elftype	@"ET_EXEC"


//--------------------- .note.nv.tkinfo           --------------------------
	.section	.note.nv.tkinfo,"",@"SHT_NOTE"
	.sectionflags	@"SHF_NOTE_NV_TKINFO"
	.tkinfo
        /*0018*/ 	.word	0x00000002
        /*0030*/ 	.string	""
        /*0030*/ 	.string	"ptxas"
        /*0030*/ 	.string	"Cuda compilation tools, release 13.0, V13.0.88"
        /*0030*/ 	.string	"Build cuda_13.0.r13.0/compiler.36424714_0"
        /*0030*/ 	.string	"-arch sm_100 -m 64 "



//--------------------- .note.nv.cuinfo           --------------------------
	.section	.note.nv.cuinfo,"",@"SHT_NOTE"
	.sectionflags	@"SHF_NOTE_NV_CUINFO"
        /*0018*/ 	.short	0x0002
        /*001a*/ 	.short	0x0064
        /*001c*/ 	.short	0x0082
	.zero		2


//--------------------- .nv.info                  --------------------------
	.section	.nv.info,"",@"SHT_CUDA_INFO"
	.align	4


	//----- nvinfo : EIATTR_REGCOUNT
	.align		4
        /*0000*/ 	.byte	0x04, 0x2f
        /*0002*/ 	.short	(.L_1 - .L_0)
	.align		4
.L_0:
        /*0004*/ 	.word	index@(_Z13comprehensionPdS_S_i)
        /*0008*/ 	.word	0x0000001a


	//----- nvinfo : EIATTR_FRAME_SIZE
	.align		4
.L_1:
        /*000c*/ 	.byte	0x04, 0x11
        /*000e*/ 	.short	(.L_3 - .L_2)
	.align		4
.L_2:
        /*0010*/ 	.word	index@(_Z13comprehensionPdS_S_i)
        /*0014*/ 	.word	0x00000000


	//----- nvinfo : EIATTR_MIN_STACK_SIZE
	.align		4
.L_3:
        /*0018*/ 	.byte	0x04, 0x12
        /*001a*/ 	.short	(.L_5 - .L_4)
	.align		4
.L_4:
        /*001c*/ 	.word	index@(_Z13comprehensionPdS_S_i)
        /*0020*/ 	.word	0x00000000
.L_5:


//--------------------- .nv.compat                --------------------------
	.section	.nv.compat,"",@"SHT_CUDA_COMPAT_INFO"
	.align	4
        /*0000*/ 	.byte	0x02, 0x09, 0x00, 0x00, 0x02, 0x02, 0x01, 0x00, 0x02, 0x05, 0x05, 0x00, 0x03, 0x07, 0x01, 0x01
        /*0010*/ 	.byte	0x02, 0x03, 0x00, 0x00, 0x02, 0x06, 0x01, 0x00, 0x04, 0x0b, 0x08, 0x00, 0x01, 0x00, 0x00, 0x00
        /*0020*/ 	.byte	0x00, 0x00, 0x00, 0x00


//--------------------- .nv.info._Z13comprehensionPdS_S_i --------------------------
	.section	.nv.info._Z13comprehensionPdS_S_i,"",@"SHT_CUDA_INFO"
	.sectionflags	@""
	.align	4


	//----- nvinfo : EIATTR_CUDA_API_VERSION
	.align		4
        /*0000*/ 	.byte	0x04, 0x37
        /*0002*/ 	.short	(.L_7 - .L_6)
.L_6:
        /*0004*/ 	.word	0x00000082


	//----- nvinfo : EIATTR_KPARAM_INFO
	.align		4
.L_7:
        /*0008*/ 	.byte	0x04, 0x17
        /*000a*/ 	.short	(.L_9 - .L_8)
.L_8:
        /*000c*/ 	.word	0x00000000
        /*0010*/ 	.short	0x0003
        /*0012*/ 	.short	0x0018
        /*0014*/ 	.byte	0x00, 0xf0, 0x11, 0x00


	//----- nvinfo : EIATTR_KPARAM_INFO
	.align		4
.L_9:
        /*0018*/ 	.byte	0x04, 0x17
        /*001a*/ 	.short	(.L_11 - .L_10)
.L_10:
        /*001c*/ 	.word	0x00000000
        /*0020*/ 	.short	0x0002
        /*0022*/ 	.short	0x0010
        /*0024*/ 	.byte	0x00, 0xf5, 0x21, 0x00


	//----- nvinfo : EIATTR_KPARAM_INFO
	.align		4
.L_11:
        /*0028*/ 	.byte	0x04, 0x17
        /*002a*/ 	.short	(.L_13 - .L_12)
.L_12:
        /*002c*/ 	.word	0x00000000
        /*0030*/ 	.short	0x0001
        /*0032*/ 	.short	0x0008
        /*0034*/ 	.byte	0x00, 0xf5, 0x21, 0x00


	//----- nvinfo : EIATTR_KPARAM_INFO
	.align		4
.L_13:
        /*0038*/ 	.byte	0x04, 0x17
        /*003a*/ 	.short	(.L_15 - .L_14)
.L_14:
        /*003c*/ 	.word	0x00000000
        /*0040*/ 	.short	0x0000
        /*0042*/ 	.short	0x0000
        /*0044*/ 	.byte	0x00, 0xf5, 0x21, 0x00


	//----- nvinfo : EIATTR_SPARSE_MMA_MASK
	.align		4
.L_15:
        /*0048*/ 	.byte	0x03, 0x50
        /*004a*/ 	.short	0x0000


	//----- nvinfo : EIATTR_MAXREG_COUNT
	.align		4
        /*004c*/ 	.byte	0x03, 0x1b
        /*004e*/ 	.short	0x00ff


	//----- nvinfo : EIATTR_MERCURY_ISA_VERSION
	.align		4
        /*0050*/ 	.byte	0x03, 0x5f
        /*0052*/ 	.short	0x0101


	//----- nvinfo : EIATTR_VRC_CTA_INIT_COUNT
	.align		4
        /*0054*/ 	.byte	0x02, 0x4a
	.zero		1
	.zero		1


	//----- nvinfo : EIATTR_EXIT_INSTR_OFFSETS
	.align		4
        /*0058*/ 	.byte	0x04, 0x1c
        /*005a*/ 	.short	(.L_17 - .L_16)


	//   ....[0]....
.L_16:
        /*005c*/ 	.word	0x00000090


	//   ....[1]....
        /*0060*/ 	.word	0x000003a0


	//   ....[2]....
        /*0064*/ 	.word	0x000005d0


	//----- nvinfo : EIATTR_CRS_STACK_SIZE
	.align		4
.L_17:
        /*0068*/ 	.byte	0x04, 0x1e
        /*006a*/ 	.short	(.L_19 - .L_18)
.L_18:
        /*006c*/ 	.word	0x00000000


	//----- nvinfo : EIATTR_CBANK_PARAM_SIZE
	.align		4
.L_19:
        /*0070*/ 	.byte	0x03, 0x19
        /*0072*/ 	.short	0x001c


	//----- nvinfo : EIATTR_PARAM_CBANK
	.align		4
        /*0074*/ 	.byte	0x04, 0x0a
        /*0076*/ 	.short	(.L_21 - .L_20)
	.align		4
.L_20:
        /*0078*/ 	.word	index@(.nv.constant0._Z13comprehensionPdS_S_i)
        /*007c*/ 	.short	0x0380
        /*007e*/ 	.short	0x001c


	//----- nvinfo : EIATTR_SW_WAR
	.align		4
.L_21:
        /*0080*/ 	.byte	0x04, 0x36
        /*0082*/ 	.short	(.L_23 - .L_22)
.L_22:
        /*0084*/ 	.word	0x00000008
.L_23:


//--------------------- .nv.callgraph             --------------------------
	.section	.nv.callgraph,"",@"SHT_CUDA_CALLGRAPH"
	.align	4
	.sectionentsize	8
	.align		4
        /*0000*/ 	.word	0x00000000
	.align		4
        /*0004*/ 	.word	0xffffffff
	.align		4
        /*0008*/ 	.word	0x00000000
	.align		4
        /*000c*/ 	.word	0xfffffffe
	.align		4
        /*0010*/ 	.word	0x00000000
	.align		4
        /*0014*/ 	.word	0xfffffffd
	.align		4
        /*0018*/ 	.word	0x00000000
	.align		4
        /*001c*/ 	.word	0xfffffffc


//--------------------- .text._Z13comprehensionPdS_S_i --------------------------
	.section	.text._Z13comprehensionPdS_S_i,"ax",@progbits
	.align	128
        .global         _Z13comprehensionPdS_S_i
        .type           _Z13comprehensionPdS_S_i,@function
        .size           _Z13comprehensionPdS_S_i,(.L_x_5 - _Z13comprehensionPdS_S_i)
        .other          _Z13comprehensionPdS_S_i,@"STO_CUDA_ENTRY STV_DEFAULT"
_Z13comprehensionPdS_S_i:
.text._Z13comprehensionPdS_S_i:
[----:B------:R-:W-:Y:S01]  /*0000*/  LDC R1, c[0x0][0x37c] ;  /* 0x0000df00ff017b82 */ /* 0x000fe20000000800 */
[----:B------:R-:W0:Y:S07]  /*0010*/  S2R R3, SR_TID.X ;  /* 0x0000000000037919 */ /* 0x000e2e0000002100 */
[----:B------:R-:W0:Y:S01]  /*0020*/  S2UR UR4, SR_CTAID.X ;  /* 0x00000000000479c3 */ /* 0x000e220000002500 */
[----:B------:R-:W1:Y:S07]  /*0030*/  LDCU UR6, c[0x0][0x398] ;  /* 0x00007300ff0677ac */ /* 0x000e6e0008000800 */
[----:B------:R-:W0:Y:S01]  /*0040*/  LDC R0, c[0x0][0x360] ;  /* 0x0000d800ff007b82 */ /* 0x000e220000000800 */
[----:B------:R-:W2:Y:S01]  /*0050*/  LDCU UR5, c[0x0][0x370] ;  /* 0x00006e00ff0577ac */ /* 0x000ea20008000800 */
[----:B0-----:R-:W-:-:S02]  /*0060*/  IMAD R3, R0, UR4, R3 ;  /* 0x0000000400037c24 */ /* 0x001fc4000f8e0203 */
[----:B--2---:R-:W-:-:S03]  /*0070*/  IMAD R0, R0, UR5, RZ ;  /* 0x0000000500007c24 */ /* 0x004fc6000f8e02ff */
[----:B-1----:R-:W-:-:S13]  /*0080*/  ISETP.GE.AND P0, PT, R3, UR6, PT ;  /* 0x0000000603007c0c */ /* 0x002fda000bf06270 */
[----:B------:R-:W-:Y:S05]  /*0090*/  @P0 EXIT ;  /* 0x000000000000094d */ /* 0x000fea0003800000 */
[----:B------:R-:W0:Y:S01]  /*00a0*/  I2F.U32.RP R8, R0 ;  /* 0x0000000000087306 */ /* 0x000e220000209000 */
[C---:B------:R-:W-:Y:S01]  /*00b0*/  IMAD.IADD R2, R0.reuse, 0x1, R3 ;  /* 0x0000000100027824 */ /* 0x040fe200078e0203 */
[----:B------:R-:W-:Y:S01]  /*00c0*/  IADD3 R9, PT, PT, RZ, -R0, RZ ;  /* 0x80000000ff097210 */ /* 0x000fe20007ffe0ff */
[----:B------:R-:W1:Y:S01]  /*00d0*/  LDCU.64 UR4, c[0x0][0x358] ;  /* 0x00006b00ff0477ac */ /* 0x000e620008000a00 */
[----:B------:R-:W-:Y:S01]  /*00e0*/  ISETP.NE.U32.AND P2, PT, R0, RZ, PT ;  /* 0x000000ff0000720c */ /* 0x000fe20003f45070 */
[----:B------:R-:W-:Y:S01]  /*00f0*/  BSSY.RECONVERGENT B0, `(.L_x_0) ;  /* 0x000002a000007945 */ /* 0x000fe20003800200 */
[C---:B------:R-:W-:Y:S02]  /*0100*/  ISETP.GE.AND P0, PT, R2.reuse, UR6, PT ;  /* 0x0000000602007c0c */ /* 0x040fe4000bf06270 */
[----:B------:R-:W-:Y:S02]  /*0110*/  VIMNMX R7, PT, PT, R2, UR6, !PT ;  /* 0x0000000602077c48 */ /* 0x000fe4000ffe0100 */
[----:B------:R-:W-:-:S04]  /*0120*/  SEL R6, RZ, 0x1, P0 ;  /* 0x00000001ff067807 */ /* 0x000fc80000000000 */
[----:B------:R-:W-:Y:S01]  /*0130*/  IADD3 R7, PT, PT, R7, -R2, -R6 ;  /* 0x8000000207077210 */ /* 0x000fe20007ffe806 */
[----:B0-----:R-:W0:Y:S02]  /*0140*/  MUFU.RCP R8, R8 ;  /* 0x0000000800087308 */ /* 0x001e240000001000 */
[----:B0-----:R-:W-:-:S06]  /*0150*/  IADD3 R4, PT, PT, R8, 0xffffffe, RZ ;  /* 0x0ffffffe08047810 */ /* 0x001fcc0007ffe0ff */
[----:B------:R0:W2:Y:S02]  /*0160*/  F2I.FTZ.U32.TRUNC.NTZ R5, R4 ;  /* 0x0000000400057305 */ /* 0x0000a4000021f000 */
[----:B0-----:R-:W-:Y:S02]  /*0170*/  HFMA2 R4, -RZ, RZ, 0, 0 ;  /* 0x00000000ff047431 */ /* 0x001fe400000001ff */
[----:B--2---:R-:W-:-:S04]  /*0180*/  IMAD R9, R9, R5, RZ ;  /* 0x0000000509097224 */ /* 0x004fc800078e02ff */
[----:B------:R-:W-:-:S06]  /*0190*/  IMAD.HI.U32 R8, R5, R9, R4 ;  /* 0x0000000905087227 */ /* 0x000fcc00078e0004 */
[----:B------:R-:W-:-:S05]  /*01a0*/  IMAD.HI.U32 R5, R8, R7, RZ ;  /* 0x0000000708057227 */ /* 0x000fca00078e00ff */
[----:B------:R-:W-:-:S05]  /*01b0*/  IADD3 R2, PT, PT, -R5, RZ, RZ ;  /* 0x000000ff05027210 */ /* 0x000fca0007ffe1ff */
[----:B------:R-:W-:-:S05]  /*01c0*/  IMAD R7, R0, R2, R7 ;  /* 0x0000000200077224 */ /* 0x000fca00078e0207 */
[----:B------:R-:W-:-:S13]  /*01d0*/  ISETP.GE.U32.AND P0, PT, R7, R0, PT ;  /* 0x000000000700720c */ /* 0x000fda0003f06070 */
[----:B------:R-:W-:Y:S01]  /*01e0*/  @P0 IMAD.IADD R7, R7, 0x1, -R0 ;  /* 0x0000000107070824 */ /* 0x000fe200078e0a00 */
[----:B------:R-:W-:-:S04]  /*01f0*/  @P0 IADD3 R5, PT, PT, R5, 0x1, RZ ;  /* 0x0000000105050810 */ /* 0x000fc80007ffe0ff */
[----:B------:R-:W-:-:S13]  /*0200*/  ISETP.GE.U32.AND P1, PT, R7, R0, PT ;  /* 0x000000000700720c */ /* 0x000fda0003f26070 */
[----:B------:R-:W-:Y:S02]  /*0210*/  @P1 IADD3 R5, PT, PT, R5, 0x1, RZ ;  /* 0x0000000105051810 */ /* 0x000fe40007ffe0ff */
[----:B------:R-:W-:-:S05]  /*0220*/  @!P2 LOP3.LUT R5, RZ, R0, RZ, 0x33, !PT ;  /* 0x00000000ff05a212 */ /* 0x000fca00078e33ff */
[----:B------:R-:W-:-:S05]  /*0230*/  IMAD.IADD R2, R6, 0x1, R5 ;  /* 0x0000000106027824 */ /* 0x000fca00078e0205 */
[C---:B------:R-:W-:Y:S02]  /*0240*/  LOP3.LUT R4, R2.reuse, 0x3, RZ, 0xc0, !PT ;  /* 0x0000000302047812 */ /* 0x040fe400078ec0ff */
[----:B------:R-:W-:Y:S02]  /*0250*/  ISETP.GE.U32.AND P1, PT, R2, 0x3, PT ;  /* 0x000000030200780c */ /* 0x000fe40003f26070 */
[----:B------:R-:W-:-:S13]  /*0260*/  ISETP.NE.AND P0, PT, R4, 0x3, PT ;  /* 0x000000030400780c */ /* 0x000fda0003f05270 */
[----:B-1----:R-:W-:Y:S05]  /*0270*/  @!P0 BRA `(.L_x_1) ;  /* 0x0000000000448947 */ /* 0x002fea0003800000 */
[----:B------:R-:W0:Y:S01]  /*0280*/  LDC.64 R4, c[0x0][0x390] ;  /* 0x0000e400ff047b82 */ /* 0x000e220000000a00 */
[----:B------:R-:W-:-:S04]  /*0290*/  IADD3 R2, PT, PT, R2, 0x1, RZ ;  /* 0x0000000102027810 */ /* 0x000fc80007ffe0ff */
[----:B------:R-:W-:-:S03]  /*02a0*/  LOP3.LUT R2, R2, 0x3, RZ, 0xc0, !PT ;  /* 0x0000000302027812 */ /* 0x000fc600078ec0ff */
[----:B------:R-:W1:Y:S01]  /*02b0*/  LDC.64 R6, c[0x0][0x380] ;  /* 0x0000e000ff067b82 */ /* 0x000e620000000a00 */
[----:B------:R-:W-:-:S07]  /*02c0*/  IADD3 R2, PT, PT, -R2, RZ, RZ ;  /* 0x000000ff02027210 */ /* 0x000fce0007ffe1ff */
[----:B------:R-:W2:Y:S02]  /*02d0*/  LDC.64 R8, c[0x0][0x388] ;  /* 0x0000e200ff087b82 */ /* 0x000ea40000000a00 */
.L_x_2:
[----:B--2---:R-:W-:-:S04]  /*02e0*/  IMAD.WIDE R12, R3, 0x8, R8 ;  /* 0x00000008030c7825 */ /* 0x004fc800078e0208 */
[C---:B-1----:R-:W-:Y:S02]  /*02f0*/  IMAD.WIDE R14, R3.reuse, 0x8, R6 ;  /* 0x00000008030e7825 */ /* 0x042fe400078e0206 */
[----:B------:R-:W2:Y:S04]  /*0300*/  LDG.E.64 R12, desc[UR4][R12.64] ;  /* 0x000000040c0c7981 */ /* 0x000ea8000c1e1b00 */
[----:B------:R-:W2:Y:S01]  /*0310*/  LDG.E.64 R14, desc[UR4][R14.64] ;  /* 0x000000040e0e7981 */ /* 0x000ea2000c1e1b00 */
[----:B0--3--:R-:W-:Y:S01]  /*0320*/  IMAD.WIDE R10, R3, 0x8, R4 ;  /* 0x00000008030a7825 */ /* 0x009fe200078e0204 */
[----:B------:R-:W-:-:S03]  /*0330*/  IADD3 R3, PT, PT, R0, R3, RZ ;  /* 0x0000000300037210 */ /* 0x000fc60007ffe0ff */
[----:B------:R-:W-:-:S05]  /*0340*/  VIADD R2, R2, 0x1 ;  /* 0x0000000102027836 */ /* 0x000fca0000000000 */
[----:B------:R-:W-:Y:S01]  /*0350*/  ISETP.NE.AND P0, PT, R2, RZ, PT ;  /* 0x000000ff0200720c */ /* 0x000fe20003f05270 */
[----:B--2---:R-:W-:-:S07]  /*0360*/  DFMA R16, R14, 2, R12 ;  /* 0x400000000e10782b */ /* 0x004fce000000000c */
[----:B------:R3:W-:Y:S05]  /*0370*/  STG.E.64 desc[UR4][R10.64], R16 ;  /* 0x000000100a007986 */ /* 0x0007ea000c101b04 */
[----:B------:R-:W-:Y:S05]  /*0380*/  @P0 BRA `(.L_x_2) ;  /* 0xfffffffc00d40947 */ /* 0x000fea000383ffff */
.L_x_1:
[----:B------:R-:W-:Y:S05]  /*0390*/  BSYNC.RECONVERGENT B0 ;  /* 0x0000000000007941 */ /* 0x000fea0003800200 */
.L_x_0:
[----:B------:R-:W-:Y:S05]  /*03a0*/  @!P1 EXIT ;  /* 0x000000000000994d */ /* 0x000fea0003800000 */
.L_x_3:
[----:B0-----:R-:W0:Y:S08]  /*03b0*/  LDC.64 R4, c[0x0][0x380] ;  /* 0x0000e000ff047b82 */ /* 0x001e300000000a00 */
[----:B------:R-:W3:Y:S08]  /*03c0*/  LDC.64 R6, c[0x0][0x388] ;  /* 0x0000e200ff067b82 */ /* 0x000ef00000000a00 */
[----:B------:R-:W1:Y:S01]  /*03d0*/  LDC.64 R8, c[0x0][0x390] ;  /* 0x0000e400ff087b82 */ /* 0x000e620000000a00 */
[----:B0-----:R-:W-:-:S05]  /*03e0*/  IMAD.WIDE R14, R3, 0x8, R4 ;  /* 0x00000008030e7825 */ /* 0x001fca00078e0204 */
[----:B------:R-:W2:Y:S01]  /*03f0*/  LDG.E.64 R4, desc[UR4][R14.64] ;  /* 0x000000040e047981 */ /* 0x000ea2000c1e1b00 */
[----:B---3--:R-:W-:-:S05]  /*0400*/  IMAD.WIDE R16, R3, 0x8, R6 ;  /* 0x0000000803107825 */ /* 0x008fca00078e0206 */
[----:B------:R-:W2:Y:S01]  /*0410*/  LDG.E.64 R6, desc[UR4][R16.64] ;  /* 0x0000000410067981 */ /* 0x000ea2000c1e1b00 */
[----:B------:R-:W-:-:S04]  /*0420*/  IMAD.WIDE R10, R0, 0x8, R16 ;  /* 0x00000008000a7825 */ /* 0x000fc800078e0210 */
[----:B-1----:R-:W-:Y:S01]  /*0430*/  IMAD.WIDE R22, R3, 0x8, R8 ;  /* 0x0000000803167825 */ /* 0x002fe200078e0208 */
[----:B--2---:R-:W-:-:S03]  /*0440*/  DFMA R4, R4, 2, R6 ;  /* 0x400000000404782b */ /* 0x004fc60000000006 */
[----:B------:R-:W-:-:S04]  /*0450*/  IMAD.WIDE R6, R0, 0x8, R14 ;  /* 0x0000000800067825 */ /* 0x000fc800078e020e */
[----:B------:R0:W-:Y:S04]  /*0460*/  STG.E.64 desc[UR4][R22.64], R4 ;  /* 0x0000000416007986 */ /* 0x0001e8000c101b04 */
[----:B------:R-:W2:Y:S04]  /*0470*/  LDG.E.64 R8, desc[UR4][R6.64] ;  /* 0x0000000406087981 */ /* 0x000ea8000c1e1b00 */
[----:B------:R-:W2:Y:S01]  /*0480*/  LDG.E.64 R12, desc[UR4][R10.64] ;  /* 0x000000040a0c7981 */ /* 0x000ea2000c1e1b00 */
[----:B------:R-:W-:-:S04]  /*0490*/  IMAD.WIDE R14, R0, 0x8, R6 ;  /* 0x00000008000e7825 */ /* 0x000fc800078e0206 */
[----:B------:R-:W-:Y:S01]  /*04a0*/  IMAD.WIDE R18, R0, 0x8, R10 ;  /* 0x0000000800127825 */ /* 0x000fe200078e020a */
[----:B--2---:R-:W-:-:S03]  /*04b0*/  DFMA R8, R8, 2, R12 ;  /* 0x400000000808782b */ /* 0x004fc6000000000c */
[----:B------:R-:W-:-:S05]  /*04c0*/  IMAD.WIDE R12, R0, 0x8, R22 ;  /* 0x00000008000c7825 */ /* 0x000fca00078e0216 */
[----:B------:R1:W-:Y:S04]  /*04d0*/  STG.E.64 desc[UR4][R12.64], R8 ;  /* 0x000000080c007986 */ /* 0x0003e8000c101b04 */
[----:B------:R-:W2:Y:S04]  /*04e0*/  LDG.E.64 R16, desc[UR4][R14.64] ;  /* 0x000000040e107981 */ /* 0x000ea8000c1e1b00 */
[----:B------:R-:W2:Y:S01]  /*04f0*/  LDG.E.64 R20, desc[UR4][R18.64] ;  /* 0x0000000412147981 */ /* 0x000ea2000c1e1b00 */
[----:B0-----:R-:W-:-:S04]  /*0500*/  IMAD.WIDE R4, R0, 0x8, R12 ;  /* 0x0000000800047825 */ /* 0x001fc800078e020c */
[----:B------:R-:W-:-:S04]  /*0510*/  IMAD.WIDE R6, R0, 0x8, R14 ;  /* 0x0000000800067825 */ /* 0x000fc800078e020e */
[----:B------:R-:W-:Y:S01]  /*0520*/  IMAD.WIDE R10, R0, 0x8, R18 ;  /* 0x00000008000a7825 */ /* 0x000fe200078e0212 */
[----:B--2---:R-:W-:-:S07]  /*0530*/  DFMA R16, R16, 2, R20 ;  /* 0x400000001010782b */ /* 0x004fce0000000014 */
[----:B------:R0:W-:Y:S04]  /*0540*/  STG.E.64 desc[UR4][R4.64], R16 ;  /* 0x0000001004007986 */ /* 0x0001e8000c101b04 */
[----:B------:R-:W2:Y:S04]  /*0550*/  LDG.E.64 R6, desc[UR4][R6.64] ;  /* 0x0000000406067981 */ /* 0x000ea8000c1e1b00 */
[----:B------:R-:W2:Y:S01]  /*0560*/  LDG.E.64 R10, desc[UR4][R10.64] ;  /* 0x000000040a0a7981 */ /* 0x000ea2000c1e1b00 */
[C---:B-1----:R-:W-:Y:S01]  /*0570*/  IMAD.WIDE R8, R0.reuse, 0x8, R4 ;  /* 0x0000000800087825 */ /* 0x042fe200078e0204 */
[----:B------:R-:W-:-:S04]  /*0580*/  LEA R3, R0, R3, 0x2 ;  /* 0x0000000300037211 */ /* 0x000fc800078e10ff */
[----:B------:R-:W-:Y:S01]  /*0590*/  ISETP.GE.AND P0, PT, R3, UR6, PT ;  /* 0x0000000603007c0c */ /* 0x000fe2000bf06270 */
[----:B--2---:R-:W-:-:S07]  /*05a0*/  DFMA R20, R6, 2, R10 ;  /* 0x400000000614782b */ /* 0x004fce000000000a */
[----:B------:R0:W-:Y:S05]  /*05b0*/  STG.E.64 desc[UR4][R8.64], R20 ;  /* 0x0000001408007986 */ /* 0x0001ea000c101b04 */
[----:B------:R-:W-:Y:S05]  /*05c0*/  @!P0 BRA `(.L_x_3) ;  /* 0xfffffffc00788947 */ /* 0x000fea000383ffff */
[----:B------:R-:W-:Y:S05]  /*05d0*/  EXIT ;  /* 0x000000000000794d */ /* 0x000fea0003800000 */
.L_x_4:
[----:B------:R-:W-:-:S00]  /*05e0*/  BRA `(.L_x_4) ;  /* 0xfffffffc00fc7947 */ /* 0x000fc0000383ffff */
[----:B------:R-:W-:-:S00]  /*05f0*/  NOP ;  /* 0x0000000000007918 */ /* 0x000fc00000000000 */
        /* <DEDUP_REMOVED lines=8> */
.L_x_5:


//--------------------- .nv.shared.reserved.0     --------------------------
	.section	.nv.shared.reserved.0,"aw",@nobits
	.weak		__nv_reservedSMEM_offset_0_alias
	.size		__nv_reservedSMEM_offset_0_alias, 0, 64
	.other		__nv_reservedSMEM_offset_0_alias,@"STO_CUDA_RESERVED_SHARED STV_DEFAULT"
__nv_reservedSMEM_offset_0_alias:
	.zero		0
	.zero		64


//--------------------- .nv.constant0._Z13comprehensionPdS_S_i --------------------------
	.section	.nv.constant0._Z13comprehensionPdS_S_i,"a",@progbits
	.sectionflags	@""
	.align	4
.nv.constant0._Z13comprehensionPdS_S_i:
	.zero		924


//--------------------- SYMBOLS --------------------------

	.type		.nv.reservedSmem.offset0,@object
	.size		.nv.reservedSmem.offset0,0x4
